//
// Generated by NVIDIA NVVM Compiler
//
// Compiler Build ID: CL-36424714
// Cuda compilation tools, release 13.0, V13.0.88
// Based on NVVM 20.0.0
//

.version 9.0
.target sm_100
.address_size 64

	// .globl	_Z9reductionPfS_
.global .align 4 .b8 d_i[49152];
.global .align 4 .b8 d_o[49152];

.visible .entry _Z9reductionPfS_(
	.param .u64 .ptr .align 1 _Z9reductionPfS__param_0,
	.param .u64 .ptr .align 1 _Z9reductionPfS__param_1
)
{
	.reg .pred 	%p<7>;
	.reg .b32 	%r<17>;
	.reg .b32 	%f<38>;
	.reg .b64 	%rd<30>;

	ld.param.u64 	%rd6, [_Z9reductionPfS__param_0];
	ld.param.u64 	%rd5, [_Z9reductionPfS__param_1];
	cvta.to.global.u64 	%rd1, %rd6;
	mov.u32 	%r1, %tid.x;
	mov.u32 	%r2, %ctaid.x;
	mov.u32 	%r16, %ntid.x;
	mul.lo.s32 	%r8, %r16, %r2;
	shl.b32 	%r9, %r8, 3;
	add.s32 	%r4, %r9, %r1;
	cvt.u64.u32 	%rd2, %r9;
	mad.lo.s32 	%r5, %r16, 7, %r4;
	setp.gt.u32 	%p1, %r5, 12287;
	@%p1 bra 	$L__BB0_2;
	mul.wide.u32 	%rd7, %r4, 4;
	add.s64 	%rd8, %rd1, %rd7;
	ld.global.f32 	%f1, [%rd8];
	mad.lo.s32 	%r10, %r16, -6, %r5;
	mul.wide.u32 	%rd9, %r10, 4;
	add.s64 	%rd10, %rd1, %rd9;
	ld.global.f32 	%f2, [%rd10];
	add.s32 	%r11, %r10, %r16;
	mul.wide.u32 	%rd11, %r11, 4;
	add.s64 	%rd12, %rd1, %rd11;
	ld.global.f32 	%f3, [%rd12];
	add.s32 	%r12, %r11, %r16;
	mul.wide.u32 	%rd13, %r12, 4;
	add.s64 	%rd14, %rd1, %rd13;
	ld.global.f32 	%f4, [%rd14];
	add.s32 	%r13, %r12, %r16;
	mul.wide.u32 	%rd15, %r13, 4;
	add.s64 	%rd16, %rd1, %rd15;
	ld.global.f32 	%f5, [%rd16];
	add.s32 	%r14, %r13, %r16;
	mul.wide.u32 	%rd17, %r14, 4;
	add.s64 	%rd18, %rd1, %rd17;
	ld.global.f32 	%f6, [%rd18];
	add.s32 	%r15, %r14, %r16;
	mul.wide.u32 	%rd19, %r15, 4;
	add.s64 	%rd20, %rd1, %rd19;
	ld.global.f32 	%f7, [%rd20];
	mul.wide.u32 	%rd21, %r5, 4;
	add.s64 	%rd22, %rd1, %rd21;
	ld.global.f32 	%f8, [%rd22];
	add.f32 	%f9, %f1, %f2;
	add.f32 	%f10, %f9, %f3;
	add.f32 	%f11, %f10, %f4;
	add.f32 	%f12, %f11, %f5;
	add.f32 	%f13, %f12, %f6;
	add.f32 	%f14, %f13, %f7;
	add.f32 	%f15, %f14, %f8;
	st.global.f32 	[%rd8], %f15;
$L__BB0_2:
	shl.b64 	%rd23, %rd2, 2;
	add.s64 	%rd3, %rd1, %rd23;
	bar.sync 	0;
	setp.lt.u32 	%p2, %r16, 66;
	mul.wide.u32 	%rd24, %r1, 4;
	add.s64 	%rd4, %rd3, %rd24;
	@%p2 bra 	$L__BB0_6;
$L__BB0_3:
	shr.u32 	%r7, %r16, 1;
	setp.ge.u32 	%p3, %r1, %r7;
	@%p3 bra 	$L__BB0_5;
	mul.wide.u32 	%rd25, %r7, 4;
	add.s64 	%rd26, %rd4, %rd25;
	ld.global.f32 	%f16, [%rd26];
	ld.global.f32 	%f17, [%rd4];
	add.f32 	%f18, %f16, %f17;
	st.global.f32 	[%rd4], %f18;
$L__BB0_5:
	bar.sync 	0;
	setp.gt.u32 	%p4, %r16, 131;
	mov.u32 	%r16, %r7;
	@%p4 bra 	$L__BB0_3;
$L__BB0_6:
	setp.gt.u32 	%p5, %r1, 31;
	@%p5 bra 	$L__BB0_9;
	ld.volatile.global.f32 	%f19, [%rd4+128];
	ld.volatile.global.f32 	%f20, [%rd4];
	add.f32 	%f21, %f19, %f20;
	st.volatile.global.f32 	[%rd4], %f21;
	ld.volatile.global.f32 	%f22, [%rd4+64];
	ld.volatile.global.f32 	%f23, [%rd4];
	add.f32 	%f24, %f22, %f23;
	st.volatile.global.f32 	[%rd4], %f24;
	ld.volatile.global.f32 	%f25, [%rd4+32];
	ld.volatile.global.f32 	%f26, [%rd4];
	add.f32 	%f27, %f25, %f26;
	st.volatile.global.f32 	[%rd4], %f27;
	ld.volatile.global.f32 	%f28, [%rd4+16];
	ld.volatile.global.f32 	%f29, [%rd4];
	add.f32 	%f30, %f28, %f29;
	st.volatile.global.f32 	[%rd4], %f30;
	ld.volatile.global.f32 	%f31, [%rd4+8];
	ld.volatile.global.f32 	%f32, [%rd4];
	add.f32 	%f33, %f31, %f32;
	st.volatile.global.f32 	[%rd4], %f33;
	ld.volatile.global.f32 	%f34, [%rd4+4];
	ld.volatile.global.f32 	%f35, [%rd4];
	add.f32 	%f36, %f34, %f35;
	st.volatile.global.f32 	[%rd4], %f36;
	setp.ne.s32 	%p6, %r1, 0;
	@%p6 bra 	$L__BB0_9;
	ld.global.f32 	%f37, [%rd3];
	cvta.to.global.u64 	%rd27, %rd5;
	mul.wide.u32 	%rd28, %r2, 4;
	add.s64 	%rd29, %rd27, %rd28;
	st.global.f32 	[%rd29], %f37;
$L__BB0_9:
	ret;

}
	// .globl	_Z10syncKernelv
.visible .entry _Z10syncKernelv()
{


	ret;

}


// ===== COMPILED SASS (sm_100) =====

	.target	sm_100

	.elftype	@"ET_EXEC"


//--------------------- .note.nv.tkinfo           --------------------------
	.section	.note.nv.tkinfo,"",@"SHT_NOTE"
	.sectionflags	@"SHF_NOTE_NV_TKINFO"
	.tkinfo
        /*0018*/ 	.word	0x00000002
        /*0030*/ 	.string	""
        /*0030*/ 	.string	"ptxas"
        /*0030*/ 	.string	"Cuda compilation tools, release 13.0, V13.0.88"
        /*0030*/ 	.string	"Build cuda_13.0.r13.0/compiler.36424714_0"
        /*0030*/ 	.string	"-arch sm_100 -m 64 "



//--------------------- .note.nv.cuinfo           --------------------------
	.section	.note.nv.cuinfo,"",@"SHT_NOTE"
	.sectionflags	@"SHF_NOTE_NV_CUINFO"
        /*0018*/ 	.short	0x0002
        /*001a*/ 	.short	0x0064
        /*001c*/ 	.short	0x0082
	.zero		2


//--------------------- .nv.info                  --------------------------
	.section	.nv.info,"",@"SHT_CUDA_INFO"
	.align	4


	//----- nvinfo : EIATTR_REGCOUNT
	.align		4
        /*0000*/ 	.byte	0x04, 0x2f
        /*0002*/ 	.short	(.L_3 - .L_2)
	.align		4
.L_2:
        /*0004*/ 	.word	index@(_Z9reductionPfS_)
        /*0008*/ 	.word	0x0000001a


	//----- nvinfo : EIATTR_FRAME_SIZE
	.align		4
.L_3:
        /*000c*/ 	.byte	0x04, 0x11
        /*000e*/ 	.short	(.L_5 - .L_4)
	.align		4
.L_4:
        /*0010*/ 	.word	index@(_Z9reductionPfS_)
        /*0014*/ 	.word	0x00000000


	//----- nvinfo : EIATTR_REGCOUNT
	.align		4
.L_5:
        /*0018*/ 	.byte	0x04, 0x2f
        /*001a*/ 	.short	(.L_7 - .L_6)
	.align		4
.L_6:
        /*001c*/ 	.word	index@(_Z10syncKernelv)
        /*0020*/ 	.word	0x00000004


	//----- nvinfo : EIATTR_FRAME_SIZE
	.align		4
.L_7:
        /*0024*/ 	.byte	0x04, 0x11
        /*0026*/ 	.short	(.L_9 - .L_8)
	.align		4
.L_8:
        /*0028*/ 	.word	index@(_Z10syncKernelv)
        /*002c*/ 	.word	0x00000000


	//----- nvinfo : EIATTR_MIN_STACK_SIZE
	.align		4
.L_9:
        /*0030*/ 	.byte	0x04, 0x12
        /*0032*/ 	.short	(.L_11 - .L_10)
	.align		4
.L_10:
        /*0034*/ 	.word	index@(_Z10syncKernelv)
        /*0038*/ 	.word	0x00000000


	//----- nvinfo : EIATTR_MIN_STACK_SIZE
	.align		4
.L_11:
        /*003c*/ 	.byte	0x04, 0x12
        /*003e*/ 	.short	(.L_13 - .L_12)
	.align		4
.L_12:
        /*0040*/ 	.word	index@(_Z9reductionPfS_)
        /*0044*/ 	.word	0x00000000
.L_13:


//--------------------- .nv.compat                --------------------------
	.section	.nv.compat,"",@"SHT_CUDA_COMPAT_INFO"
	.align	4
        /*0000*/ 	.byte	0x02, 0x09, 0x00, 0x00, 0x02, 0x02, 0x01, 0x00, 0x02, 0x05, 0x05, 0x00, 0x03, 0x07, 0x01, 0x01
        /*0010*/ 	.byte	0x02, 0x03, 0x00, 0x00, 0x02, 0x06, 0x01, 0x00, 0x04, 0x0b, 0x08, 0x00, 0x09, 0x00, 0x00, 0x00
        /*0020*/ 	.byte	0x00, 0x00, 0x00, 0x00


//--------------------- .nv.info._Z10syncKernelv  --------------------------
	.section	.nv.info._Z10syncKernelv,"",@"SHT_CUDA_INFO"
	.sectionflags	@""
	.align	4


	//----- nvinfo : EIATTR_CUDA_API_VERSION
	.align		4
        /*0000*/ 	.byte	0x04, 0x37
        /*0002*/ 	.short	(.L_15 - .L_14)
.L_14:
        /*0004*/ 	.word	0x00000082


	//----- nvinfo : EIATTR_SPARSE_MMA_MASK
	.align		4
.L_15:
        /*0008*/ 	.byte	0x03, 0x50
        /*000a*/ 	.short	0x0000


	//----- nvinfo : EIATTR_MAXREG_COUNT
	.align		4
        /*000c*/ 	.byte	0x03, 0x1b
        /*000e*/ 	.short	0x00ff


	//----- nvinfo : EIATTR_MERCURY_ISA_VERSION
	.align		4
        /*0010*/ 	.byte	0x03, 0x5f
        /*0012*/ 	.short	0x0101


	//----- nvinfo : EIATTR_VRC_CTA_INIT_COUNT
	.align		4
        /*0014*/ 	.byte	0x02, 0x4a
	.zero		1
	.zero		1


	//----- nvinfo : EIATTR_EXIT_INSTR_OFFSETS
	.align		4
        /*0018*/ 	.byte	0x04, 0x1c
        /*001a*/ 	.short	(.L_17 - .L_16)


	//   ....[0]....
.L_16:
        /*001c*/ 	.word	0x00000010


	//----- nvinfo : EIATTR_SW_WAR
	.align		4
.L_17:
        /*0020*/ 	.byte	0x04, 0x36
        /*0022*/ 	.short	(.L_19 - .L_18)
.L_18:
        /*0024*/ 	.word	0x00000008
.L_19:


//--------------------- .nv.info._Z9reductionPfS_ --------------------------
	.section	.nv.info._Z9reductionPfS_,"",@"SHT_CUDA_INFO"
	.sectionflags	@""
	.align	4


	//----- nvinfo : EIATTR_CUDA_API_VERSION
	.align		4
        /*0000*/ 	.byte	0x04, 0x37
        /*0002*/ 	.short	(.L_21 - .L_20)
.L_20:
        /*0004*/ 	.word	0x00000082


	//----- nvinfo : EIATTR_KPARAM_INFO
	.align		4
.L_21:
        /*0008*/ 	.byte	0x04, 0x17
        /*000a*/ 	.short	(.L_23 - .L_22)
.L_22:
        /*000c*/ 	.word	0x00000000
        /*0010*/ 	.short	0x0001
        /*0012*/ 	.short	0x0008
        /*0014*/ 	.byte	0x00, 0xf5, 0x21, 0x00


	//----- nvinfo : EIATTR_KPARAM_INFO
	.align		4
.L_23:
        /*0018*/ 	.byte	0x04, 0x17
        /*001a*/ 	.short	(.L_25 - .L_24)
.L_24:
        /*001c*/ 	.word	0x00000000
        /*0020*/ 	.short	0x0000
        /*0022*/ 	.short	0x0000
        /*0024*/ 	.byte	0x00, 0xf5, 0x21, 0x00


	//----- nvinfo : EIATTR_SPARSE_MMA_MASK
	.align		4
.L_25:
        /*0028*/ 	.byte	0x03, 0x50
        /*002a*/ 	.short	0x0000


	//----- nvinfo : EIATTR_MAXREG_COUNT
	.align		4
        /*002c*/ 	.byte	0x03, 0x1b
        /*002e*/ 	.short	0x00ff


	//----- nvinfo : EIATTR_NUM_BARRIERS
	.align		4
        /*0030*/ 	.byte	0x02, 0x4c
        /*0032*/ 	.byte	0x01
	.zero		1


	//----- nvinfo : EIATTR_MERCURY_ISA_VERSION
	.align		4
        /*0034*/ 	.byte	0x03, 0x5f
        /*0036*/ 	.short	0x0101


	//----- nvinfo : EIATTR_VRC_CTA_INIT_COUNT
	.align		4
        /*0038*/ 	.byte	0x02, 0x4a
	.zero		1
	.zero		1


	//----- nvinfo : EIATTR_EXIT_INSTR_OFFSETS
	.align		4
        /*003c*/ 	.byte	0x04, 0x1c
        /*003e*/ 	.short	(.L_27 - .L_26)


	//   ....[0]....
.L_26:
        /*0040*/ 	.word	0x00000420


	//   ....[1]....
        /*0044*/ 	.word	0x000005c0


	//   ....[2]....
        /*0048*/ 	.word	0x00000610


	//----- nvinfo : EIATTR_CRS_STACK_SIZE
	.align		4
.L_27:
        /*004c*/ 	.byte	0x04, 0x1e
        /*004e*/ 	.short	(.L_29 - .L_28)
.L_28:
        /*0050*/ 	.word	0x00000000


	//----- nvinfo : EIATTR_CBANK_PARAM_SIZE
	.align		4
.L_29:
        /*0054*/ 	.byte	0x03, 0x19
        /*0056*/ 	.short	0x0010


	//----- nvinfo : EIATTR_PARAM_CBANK
	.align		4
        /*0058*/ 	.byte	0x04, 0x0a
        /*005a*/ 	.short	(.L_31 - .L_30)
	.align		4
.L_30:
        /*005c*/ 	.word	index@(.nv.constant0._Z9reductionPfS_)
        /*0060*/ 	.short	0x0380
        /*0062*/ 	.short	0x0010


	//----- nvinfo : EIATTR_SW_WAR
	.align		4
.L_31:
        /*0064*/ 	.byte	0x04, 0x36
        /*0066*/ 	.short	(.L_33 - .L_32)
.L_32:
        /*0068*/ 	.word	0x00000008
.L_33:


//--------------------- .nv.callgraph             --------------------------
	.section	.nv.callgraph,"",@"SHT_CUDA_CALLGRAPH"
	.align	4
	.sectionentsize	8
	.align		4
        /*0000*/ 	.word	0x00000000
	.align		4
        /*0004*/ 	.word	0xffffffff
	.align		4
        /*0008*/ 	.word	0x00000000
	.align		4
        /*000c*/ 	.word	0xfffffffe
	.align		4
        /*0010*/ 	.word	0x00000000
	.align		4
        /*0014*/ 	.word	0xfffffffd
	.align		4
        /*0018*/ 	.word	0x00000000
	.align		4
        /*001c*/ 	.word	0xfffffffc


//--------------------- .nv.constant4             --------------------------
	.section	.nv.constant4,"a",@progbits
	.align	8
	.align		8
.nv.constant4:
        /*0000*/ 	.dword	d_i
	.align		8
        /*0008*/ 	.dword	d_o


//--------------------- .text._Z10syncKernelv     --------------------------
	.section	.text._Z10syncKernelv,"ax",@progbits
	.align	128
        .global         _Z10syncKernelv
        .type           _Z10syncKernelv,@function
        .size           _Z10syncKernelv,(.L_x_8 - _Z10syncKernelv)
        .other          _Z10syncKernelv,@"STO_CUDA_ENTRY STV_DEFAULT"
_Z10syncKernelv:
.text._Z10syncKernelv:
[----:B------:R-:W-:Y:S01]  /*0000*/  LDC R1, c[0x0][0x37c] ;  /* 0x0000df00ff017b82 */ /* 0x000fe20000000800 */
[----:B------:R-:W-:Y:S05]  /*0010*/  EXIT ;  /* 0x000000000000794d */ /* 0x000fea0003800000 */
.L_x_0:
[----:B------:R-:W-:-:S00]  /*0020*/  BRA `(.L_x_0) ;  /* 0xfffffffc00fc7947 */ /* 0x000fc0000383ffff */
[----:B------:R-:W-:-:S00]  /*0030*/  NOP ;  /* 0x0000000000007918 */ /* 0x000fc00000000000 */
        /* <DEDUP_REMOVED lines=12> */
.L_x_8:


//--------------------- .text._Z9reductionPfS_    --------------------------
	.section	.text._Z9reductionPfS_,"ax",@progbits
	.align	128
        .global         _Z9reductionPfS_
        .type           _Z9reductionPfS_,@function
        .size           _Z9reductionPfS_,(.L_x_9 - _Z9reductionPfS_)
        .other          _Z9reductionPfS_,@"STO_CUDA_ENTRY STV_DEFAULT"
_Z9reductionPfS_:
.text._Z9reductionPfS_:
[----:B------:R-:W-:Y:S01]  /*0000*/  LDC R1, c[0x0][0x37c] ;  /* 0x0000df00ff017b82 */ /* 0x000fe20000000800 */
[----:B------:R-:W0:Y:S07]  /*0010*/  S2R R0, SR_CTAID.X ;  /* 0x0000000000007919 */ /* 0x000e2e0000002500 */
[----:B------:R-:W0:Y:S01]  /*0020*/  LDC R15, c[0x0][0x360] ;  /* 0x0000d800ff0f7b82 */ /* 0x000e220000000800 */
[----:B------:R-:W1:Y:S01]  /*0030*/  LDCU.64 UR4, c[0x0][0x358] ;  /* 0x00006b00ff0477ac */ /* 0x000e620008000a00 */
[----:B------:R-:W-:Y:S01]  /*0040*/  BSSY.RECONVERGENT B0, `(.L_x_1) ;  /* 0x0000028000007945 */ /* 0x000fe20003800200 */
[----:B------:R-:W2:Y:S05]  /*0050*/  S2R R14, SR_TID.X ;  /* 0x00000000000e7919 */ /* 0x000eaa0000002100 */
[----:B------:R-:W3:Y:S01]  /*0060*/  LDC.64 R2, c[0x0][0x380] ;  /* 0x0000e000ff027b82 */ /* 0x000ee20000000a00 */
[----:B0-----:R-:W-:-:S05]  /*0070*/  IMAD R17, R0, R15, RZ ;  /* 0x0000000f00117224 */ /* 0x001fca00078e02ff */
[----:B------:R-:W-:-:S04]  /*0080*/  SHF.L.U32 R17, R17, 0x3, RZ ;  /* 0x0000000311117819 */ /* 0x000fc800000006ff */
[----:B--2---:R-:W-:-:S05]  /*0090*/  IADD3 R4, PT, PT, R17, R14, RZ ;  /* 0x0000000e11047210 */ /* 0x004fca0007ffe0ff */
[----:B------:R-:W-:-:S05]  /*00a0*/  IMAD R16, R15, 0x7, R4 ;  /* 0x000000070f107824 */ /* 0x000fca00078e0204 */
[----:B------:R-:W-:-:S13]  /*00b0*/  ISETP.GT.U32.AND P0, PT, R16, 0x2fff, PT ;  /* 0x00002fff1000780c */ /* 0x000fda0003f04070 */
[----:B-1-3--:R-:W-:Y:S05]  /*00c0*/  @P0 BRA `(.L_x_2) ;  /* 0x00000000007c0947 */ /* 0x00afea0003800000 */
[----:B------:R-:W0:Y:S01]  /*00d0*/  LDC.64 R6, c[0x0][0x380] ;  /* 0x0000e000ff067b82 */ /* 0x000e220000000a00 */
[----:B------:R-:W-:-:S05]  /*00e0*/  IMAD R5, R15, -0x6, R16 ;  /* 0xfffffffa0f057824 */ /* 0x000fca00078e0210 */
[----:B------:R-:W-:-:S04]  /*00f0*/  IADD3 R22, PT, PT, R15, R5, RZ ;  /* 0x000000050f167210 */ /* 0x000fc80007ffe0ff */
[----:B------:R-:W-:-:S04]  /*0100*/  IADD3 R20, PT, PT, R15, R22, RZ ;  /* 0x000000160f147210 */ /* 0x000fc80007ffe0ff */
[----:B------:R-:W-:Y:S01]  /*0110*/  IADD3 R8, PT, PT, R15, R20, RZ ;  /* 0x000000140f087210 */ /* 0x000fe20007ffe0ff */
[----:B0-----:R-:W-:-:S04]  /*0120*/  IMAD.WIDE.U32 R10, R5, 0x4, R6 ;  /* 0x00000004050a7825 */ /* 0x001fc800078e0006 */
[--C-:B------:R-:W-:Y:S01]  /*0130*/  IMAD.WIDE.U32 R4, R4, 0x4, R6.reuse ;  /* 0x0000000404047825 */ /* 0x100fe200078e0006 */
[----:B------:R0:W2:Y:S03]  /*0140*/  LDG.E R18, desc[UR4][R10.64] ;  /* 0x000000040a127981 */ /* 0x0000a6000c1e1900 */
[--C-:B------:R-:W-:Y:S01]  /*0150*/  IMAD.WIDE.U32 R22, R22, 0x4, R6.reuse ;  /* 0x0000000416167825 */ /* 0x100fe200078e0006 */
[----:B------:R-:W2:Y:S03]  /*0160*/  LDG.E R19, desc[UR4][R4.64] ;  /* 0x0000000404137981 */ /* 0x000ea6000c1e1900 */
[--C-:B------:R-:W-:Y:S01]  /*0170*/  IMAD.WIDE.U32 R20, R20, 0x4, R6.reuse ;  /* 0x0000000414147825 */ /* 0x100fe200078e0006 */
[C---:B------:R-:W-:Y:S01]  /*0180*/  IADD3 R12, PT, PT, R15.reuse, R8, RZ ;  /* 0x000000080f0c7210 */ /* 0x040fe20007ffe0ff */
[----:B------:R-:W3:Y:S02]  /*0190*/  LDG.E R22, desc[UR4][R22.64] ;  /* 0x0000000416167981 */ /* 0x000ee4000c1e1900 */
[--C-:B------:R-:W-:Y:S01]  /*01a0*/  IMAD.WIDE.U32 R8, R8, 0x4, R6.reuse ;  /* 0x0000000408087825 */ /* 0x100fe200078e0006 */
[----:B------:R-:W-:Y:S01]  /*01b0*/  IADD3 R13, PT, PT, R15, R12, RZ ;  /* 0x0000000c0f0d7210 */ /* 0x000fe20007ffe0ff */
[----:B------:R-:W4:Y:S02]  /*01c0*/  LDG.E R20, desc[UR4][R20.64] ;  /* 0x0000000414147981 */ /* 0x000f24000c1e1900 */
[----:B0-----:R-:W-:-:S02]  /*01d0*/  IMAD.WIDE.U32 R10, R12, 0x4, R6 ;  /* 0x000000040c0a7825 */ /* 0x001fc400078e0006 */
[----:B------:R-:W5:Y:S02]  /*01e0*/  LDG.E R8, desc[UR4][R8.64] ;  /* 0x0000000408087981 */ /* 0x000f64000c1e1900 */
[--C-:B------:R-:W-:Y:S02]  /*01f0*/  IMAD.WIDE.U32 R12, R13, 0x4, R6.reuse ;  /* 0x000000040d0c7825 */ /* 0x100fe400078e0006 */
[----:B------:R-:W5:Y:S02]  /*0200*/  LDG.E R10, desc[UR4][R10.64] ;  /* 0x000000040a0a7981 */ /* 0x000f64000c1e1900 */
[----:B------:R-:W-:Y:S02]  /*0210*/  IMAD.WIDE.U32 R6, R16, 0x4, R6 ;  /* 0x0000000410067825 */ /* 0x000fe400078e0006 */
[----:B------:R-:W5:Y:S04]  /*0220*/  LDG.E R12, desc[UR4][R12.64] ;  /* 0x000000040c0c7981 */ /* 0x000f68000c1e1900 */
[----:B------:R-:W5:Y:S01]  /*0230*/  LDG.E R6, desc[UR4][R6.64] ;  /* 0x0000000406067981 */ /* 0x000f62000c1e1900 */
[----:B--2---:R-:W-:-:S04]  /*0240*/  FADD R19, R19, R18 ;  /* 0x0000001213137221 */ /* 0x004fc80000000000 */
[----:B---3--:R-:W-:-:S04]  /*0250*/  FADD R19, R22, R19 ;  /* 0x0000001316137221 */ /* 0x008fc80000000000 */
[----:B----4-:R-:W-:-:S04]  /*0260*/  FADD R19, R20, R19 ;  /* 0x0000001314137221 */ /* 0x010fc80000000000 */
[----:B-----5:R-:W-:-:S04]  /*0270*/  FADD R19, R8, R19 ;  /* 0x0000001308137221 */ /* 0x020fc80000000000 */
[----:B------:R-:W-:-:S04]  /*0280*/  FADD R19, R10, R19 ;  /* 0x000000130a137221 */ /* 0x000fc80000000000 */
[----:B------:R-:W-:-:S04]  /*0290*/  FADD R19, R12, R19 ;  /* 0x000000130c137221 */ /* 0x000fc80000000000 */
[----:B------:R-:W-:-:S05]  /*02a0*/  FADD R19, R6, R19 ;  /* 0x0000001306137221 */ /* 0x000fca0000000000 */
[----:B------:R0:W-:Y:S02]  /*02b0*/  STG.E desc[UR4][R4.64], R19 ;  /* 0x0000001304007986 */ /* 0x0001e4000c101904 */
.L_x_2:
[----:B------:R-:W-:Y:S05]  /*02c0*/  BSYNC.RECONVERGENT B0 ;  /* 0x0000000000007941 */ /* 0x000fea0003800200 */
.L_x_1:
[----:B------:R-:W-:Y:S01]  /*02d0*/  BAR.SYNC.DEFER_BLOCKING 0x0 ;  /* 0x0000000000007b1d */ /* 0x000fe20000010000 */
[----:B------:R-:W-:Y:S02]  /*02e0*/  ISETP.GE.U32.AND P0, PT, R15, 0x42, PT ;  /* 0x000000420f00780c */ /* 0x000fe40003f06070 */
[----:B------:R-:W-:-:S04]  /*02f0*/  LEA R2, P1, R17, R2, 0x2 ;  /* 0x0000000211027211 */ /* 0x000fc800078210ff */
[----:B------:R-:W-:-:S03]  /*0300*/  LEA.HI.X R3, R17, R3, RZ, 0x2, P1 ;  /* 0x0000000311037211 */ /* 0x000fc600008f14ff */
[----:B0-----:R-:W-:-:S04]  /*0310*/  IMAD.WIDE.U32 R4, R14, 0x4, R2 ;  /* 0x000000040e047825 */ /* 0x001fc800078e0002 */
[----:B------:R-:W-:Y:S05]  /*0320*/  @!P0 BRA `(.L_x_3) ;  /* 0x0000000000388947 */ /* 0x000fea0003800000 */
.L_x_6:
[----:B------:R-:W-:Y:S01]  /*0330*/  SHF.R.U32.HI R11, RZ, 0x1, R15 ;  /* 0x00000001ff0b7819 */ /* 0x000fe2000001160f */
[----:B------:R-:W-:Y:S03]  /*0340*/  BSSY.RECONVERGENT B0, `(.L_x_4) ;  /* 0x0000008000007945 */ /* 0x000fe60003800200 */
[----:B------:R-:W-:-:S13]  /*0350*/  ISETP.GE.U32.AND P0, PT, R14, R11, PT ;  /* 0x0000000b0e00720c */ /* 0x000fda0003f06070 */
[----:B0-----:R-:W-:Y:S05]  /*0360*/  @P0 BRA `(.L_x_5) ;  /* 0x0000000000140947 */ /* 0x001fea0003800000 */
[----:B------:R-:W-:Y:S01]  /*0370*/  IMAD.WIDE.U32 R6, R11, 0x4, R4 ;  /* 0x000000040b067825 */ /* 0x000fe200078e0004 */
[----:B------:R-:W2:Y:S05]  /*0380*/  LDG.E R9, desc[UR4][R4.64] ;  /* 0x0000000404097981 */ /* 0x000eaa000c1e1900 */
[----:B------:R-:W2:Y:S02]  /*0390*/  LDG.E R6, desc[UR4][R6.64] ;  /* 0x0000000406067981 */ /* 0x000ea4000c1e1900 */
[----:B--2---:R-:W-:-:S05]  /*03a0*/  FADD R9, R6, R9 ;  /* 0x0000000906097221 */ /* 0x004fca0000000000 */
[----:B------:R0:W-:Y:S02]  /*03b0*/  STG.E desc[UR4][R4.64], R9 ;  /* 0x0000000904007986 */ /* 0x0001e4000c101904 */
.L_x_5:
[----:B------:R-:W-:Y:S05]  /*03c0*/  BSYNC.RECONVERGENT B0 ;  /* 0x0000000000007941 */ /* 0x000fea0003800200 */
.L_x_4:
[----:B------:R-:W-:Y:S01]  /*03d0*/  BAR.SYNC.DEFER_BLOCKING 0x0 ;  /* 0x0000000000007b1d */ /* 0x000fe20000010000 */
[----:B------:R-:W-:Y:S02]  /*03e0*/  ISETP.GT.U32.AND P0, PT, R15, 0x83, PT ;  /* 0x000000830f00780c */ /* 0x000fe40003f04070 */
[----:B------:R-:W-:-:S11]  /*03f0*/  MOV R15, R11 ;  /* 0x0000000b000f7202 */ /* 0x000fd60000000f00 */
[----:B------:R-:W-:Y:S05]  /*0400*/  @P0 BRA `(.L_x_6) ;  /* 0xfffffffc00c80947 */ /* 0x000fea000383ffff */
.L_x_3:
[----:B------:R-:W-:-:S13]  /*0410*/  ISETP.GT.U32.AND P0, PT, R14, 0x1f, PT ;  /* 0x0000001f0e00780c */ /* 0x000fda0003f04070 */
[----:B------:R-:W-:Y:S05]  /*0420*/  @P0 EXIT ;  /* 0x000000000000094d */ /* 0x000fea0003800000 */
[----:B------:R-:W2:Y:S04]  /*0430*/  LDG.E.STRONG.SYS R6, desc[UR4][R4.64+0x80] ;  /* 0x0000800404067981 */ /* 0x000ea8000c1f5900 */
[----:B------:R-:W2:Y:S02]  /*0440*/  LDG.E.STRONG.SYS R7, desc[UR4][R4.64] ;  /* 0x0000000404077981 */ /* 0x000ea4000c1f5900 */
[----:B--2---:R-:W-:-:S05]  /*0450*/  FADD R7, R6, R7 ;  /* 0x0000000706077221 */ /* 0x004fca0000000000 */
[----:B------:R1:W-:Y:S04]  /*0460*/  STG.E.STRONG.SYS desc[UR4][R4.64], R7 ;  /* 0x0000000704007986 */ /* 0x0003e8000c115904 */
[----:B------:R-:W2:Y:S04]  /*0470*/  LDG.E.STRONG.SYS R6, desc[UR4][R4.64+0x40] ;  /* 0x0000400404067981 */ /* 0x000ea8000c1f5900 */
[----:B0-----:R-:W2:Y:S02]  /*0480*/  LDG.E.STRONG.SYS R9, desc[UR4][R4.64] ;  /* 0x0000000404097981 */ /* 0x001ea4000c1f5900 */
[----:B--2---:R-:W-:-:S05]  /*0490*/  FADD R9, R6, R9 ;  /* 0x0000000906097221 */ /* 0x004fca0000000000 */
[----:B------:R0:W-:Y:S04]  /*04a0*/  STG.E.STRONG.SYS desc[UR4][R4.64], R9 ;  /* 0x0000000904007986 */ /* 0x0001e8000c115904 */
[----:B------:R-:W2:Y:S04]  /*04b0*/  LDG.E.STRONG.SYS R6, desc[UR4][R4.64+0x20] ;  /* 0x0000200404067981 */ /* 0x000ea8000c1f5900 */
[----:B------:R-:W2:Y:S02]  /*04c0*/  LDG.E.STRONG.SYS R11, desc[UR4][R4.64] ;  /* 0x00000004040b7981 */ /* 0x000ea4000c1f5900 */
[----:B--2---:R-:W-:-:S05]  /*04d0*/  FADD R11, R6, R11 ;  /* 0x0000000b060b7221 */ /* 0x004fca0000000000 */
[----:B------:R2:W-:Y:S04]  /*04e0*/  STG.E.STRONG.SYS desc[UR4][R4.64], R11 ;  /* 0x0000000b04007986 */ /* 0x0005e8000c115904 */
[----:B------:R-:W3:Y:S04]  /*04f0*/  LDG.E.STRONG.SYS R6, desc[UR4][R4.64+0x10] ;  /* 0x0000100404067981 */ /* 0x000ee8000c1f5900 */
[----:B------:R-:W3:Y:S02]  /*0500*/  LDG.E.STRONG.SYS R13, desc[UR4][R4.64] ;  /* 0x00000004040d7981 */ /* 0x000ee4000c1f5900 */
[----:B---3--:R-:W-:-:S05]  /*0510*/  FADD R13, R6, R13 ;  /* 0x0000000d060d7221 */ /* 0x008fca0000000000 */
[----:B------:R2:W-:Y:S04]  /*0520*/  STG.E.STRONG.SYS desc[UR4][R4.64], R13 ;  /* 0x0000000d04007986 */ /* 0x0005e8000c115904 */
[----:B------:R-:W3:Y:S04]  /*0530*/  LDG.E.STRONG.SYS R6, desc[UR4][R4.64+0x8] ;  /* 0x0000080404067981 */ /* 0x000ee8000c1f5900 */
[----:B-1----:R-:W3:Y:S02]  /*0540*/  LDG.E.STRONG.SYS R7, desc[UR4][R4.64] ;  /* 0x0000000404077981 */ /* 0x002ee4000c1f5900 */
[----:B---3--:R-:W-:-:S05]  /*0550*/  FADD R7, R6, R7 ;  /* 0x0000000706077221 */ /* 0x008fca0000000000 */
[----:B------:R2:W-:Y:S04]  /*0560*/  STG.E.STRONG.SYS desc[UR4][R4.64], R7 ;  /* 0x0000000704007986 */ /* 0x0005e8000c115904 */
[----:B------:R-:W3:Y:S04]  /*0570*/  LDG.E.STRONG.SYS R6, desc[UR4][R4.64+0x4] ;  /* 0x0000040404067981 */ /* 0x000ee8000c1f5900 */
[----:B0-----:R-:W3:Y:S01]  /*0580*/  LDG.E.STRONG.SYS R9, desc[UR4][R4.64] ;  /* 0x0000000404097981 */ /* 0x001ee2000c1f5900 */
[----:B------:R-:W-:Y:S01]  /*0590*/  ISETP.NE.AND P0, PT, R14, RZ, PT ;  /* 0x000000ff0e00720c */ /* 0x000fe20003f05270 */
[----:B---3--:R-:W-:-:S05]  /*05a0*/  FADD R9, R6, R9 ;  /* 0x0000000906097221 */ /* 0x008fca0000000000 */
[----:B------:R2:W-:Y:S07]  /*05b0*/  STG.E.STRONG.SYS desc[UR4][R4.64], R9 ;  /* 0x0000000904007986 */ /* 0x0005ee000c115904 */
[----:B------:R-:W-:Y:S05]  /*05c0*/  @P0 EXIT ;  /* 0x000000000000094d */ /* 0x000fea0003800000 */
[----:B------:R-:W3:Y:S01]  /*05d0*/  LDG.E R3, desc[UR4][R2.64] ;  /* 0x0000000402037981 */ /* 0x000ee2000c1e1900 */
[----:B--2---:R-:W0:Y:S02]  /*05e0*/  LDC.64 R4, c[0x0][0x388] ;  /* 0x0000e200ff047b82 */ /* 0x004e240000000a00 */
[----:B0-----:R-:W-:-:S05]  /*05f0*/  IMAD.WIDE.U32 R4, R0, 0x4, R4 ;  /* 0x0000000400047825 */ /* 0x001fca00078e0004 */
[----:B---3--:R-:W-:Y:S01]  /*0600*/  STG.E desc[UR4][R4.64], R3 ;  /* 0x0000000304007986 */ /* 0x008fe2000c101904 */
[----:B------:R-:W-:Y:S05]  /*0610*/  EXIT ;  /* 0x000000000000794d */ /* 0x000fea0003800000 */
.L_x_7:
        /* <DEDUP_REMOVED lines=14> */
.L_x_9:


//--------------------- .nv.shared.reserved.0     --------------------------
	.section	.nv.shared.reserved.0,"aw",@nobits
	.weak		__nv_reservedSMEM_offset_0_alias
	.size		__nv_reservedSMEM_offset_0_alias, 0, 64
	.other		__nv_reservedSMEM_offset_0_alias,@"STO_CUDA_RESERVED_SHARED STV_DEFAULT"
__nv_reservedSMEM_offset_0_alias:
	.zero		0
	.zero		64


//--------------------- .nv.global                --------------------------
	.section	.nv.global,"aw",@nobits
	.align	4
.nv.global:
	.type		d_i,@object
	.size		d_i,(d_o - d_i)
d_i:
	.zero		49152
	.type		d_o,@object
	.size		d_o,(.L_1 - d_o)
d_o:
	.zero		49152
.L_1:


//--------------------- .nv.constant0._Z10syncKernelv --------------------------
	.section	.nv.constant0._Z10syncKernelv,"a",@progbits
	.sectionflags	@""
	.align	4
.nv.constant0._Z10syncKernelv:
	.zero		896


//--------------------- .nv.constant0._Z9reductionPfS_ --------------------------
	.section	.nv.constant0._Z9reductionPfS_,"a",@progbits
	.sectionflags	@""
	.align	4
.nv.constant0._Z9reductionPfS_:
	.zero		912


//--------------------- SYMBOLS --------------------------

	.type		.nv.reservedSmem.offset0,@object
	.size		.nv.reservedSmem.offset0,0x4
